//
// Generated by NVIDIA NVVM Compiler
//
// Compiler Build ID: CL-36424714
// Cuda compilation tools, release 13.0, V13.0.88
// Based on NVVM 20.0.0
//

.version 9.0
.target sm_100
.address_size 64

	// .globl	_Z3maxPKfPf

.visible .entry _Z3maxPKfPf(
	.param .u64 .ptr .align 1 _Z3maxPKfPf_param_0,
	.param .u64 .ptr .align 1 _Z3maxPKfPf_param_1
)
.maxntid 256
{
	.reg .pred 	%p<2>;
	.reg .b32 	%r<6>;
	.reg .b32 	%f<7>;
	.reg .b64 	%rd<9>;

	ld.param.u64 	%rd1, [_Z3maxPKfPf_param_0];
	ld.param.u64 	%rd2, [_Z3maxPKfPf_param_1];
	mov.u32 	%r2, %ctaid.x;
	mov.u32 	%r3, %ntid.x;
	mov.u32 	%r4, %tid.x;
	mad.lo.s32 	%r1, %r2, %r3, %r4;
	setp.gt.s32 	%p1, %r1, 34;
	@%p1 bra 	$L__BB0_2;
	cvta.to.global.u64 	%rd3, %rd2;
	cvta.to.global.u64 	%rd4, %rd1;
	mul.lo.s32 	%r5, %r1, 3;
	mul.wide.s32 	%rd5, %r5, 4;
	add.s64 	%rd6, %rd4, %rd5;
	ld.global.nc.f32 	%f1, [%rd6];
	max.f32 	%f2, %f1, 0fFF7FFFFF;
	ld.global.nc.f32 	%f3, [%rd6+4];
	max.f32 	%f4, %f2, %f3;
	ld.global.nc.f32 	%f5, [%rd6+8];
	max.f32 	%f6, %f4, %f5;
	mul.wide.s32 	%rd7, %r1, 4;
	add.s64 	%rd8, %rd3, %rd7;
	st.global.f32 	[%rd8], %f6;
$L__BB0_2:
	ret;

}


// ===== COMPILED SASS (sm_100) =====

	.target	sm_100

	.elftype	@"ET_EXEC"


//--------------------- .note.nv.tkinfo           --------------------------
	.section	.note.nv.tkinfo,"",@"SHT_NOTE"
	.sectionflags	@"SHF_NOTE_NV_TKINFO"
	.tkinfo
        /*0018*/ 	.word	0x00000002
        /*0030*/ 	.string	""
        /*0030*/ 	.string	"ptxas"
        /*0030*/ 	.string	"Cuda compilation tools, release 13.0, V13.0.88"
        /*0030*/ 	.string	"Build cuda_13.0.r13.0/compiler.36424714_0"
        /*0030*/ 	.string	"-arch sm_100 -m 64 "



//--------------------- .note.nv.cuinfo           --------------------------
	.section	.note.nv.cuinfo,"",@"SHT_NOTE"
	.sectionflags	@"SHF_NOTE_NV_CUINFO"
        /*0018*/ 	.short	0x0002
        /*001a*/ 	.short	0x0064
        /*001c*/ 	.short	0x0082
	.zero		2


//--------------------- .nv.info                  --------------------------
	.section	.nv.info,"",@"SHT_CUDA_INFO"
	.align	4


	//----- nvinfo : EIATTR_REGCOUNT
	.align		4
        /*0000*/ 	.byte	0x04, 0x2f
        /*0002*/ 	.short	(.L_1 - .L_0)
	.align		4
.L_0:
        /*0004*/ 	.word	index@(_Z3maxPKfPf)
        /*0008*/ 	.word	0x0000000e


	//----- nvinfo : EIATTR_FRAME_SIZE
	.align		4
.L_1:
        /*000c*/ 	.byte	0x04, 0x11
        /*000e*/ 	.short	(.L_3 - .L_2)
	.align		4
.L_2:
        /*0010*/ 	.word	index@(_Z3maxPKfPf)
        /*0014*/ 	.word	0x00000000


	//----- nvinfo : EIATTR_MIN_STACK_SIZE
	.align		4
.L_3:
        /*0018*/ 	.byte	0x04, 0x12
        /*001a*/ 	.short	(.L_5 - .L_4)
	.align		4
.L_4:
        /*001c*/ 	.word	index@(_Z3maxPKfPf)
        /*0020*/ 	.word	0x00000000
.L_5:


//--------------------- .nv.compat                --------------------------
	.section	.nv.compat,"",@"SHT_CUDA_COMPAT_INFO"
	.align	4
        /*0000*/ 	.byte	0x02, 0x09, 0x00, 0x00, 0x02, 0x02, 0x01, 0x00, 0x02, 0x05, 0x05, 0x00, 0x03, 0x07, 0x01, 0x01
        /*0010*/ 	.byte	0x02, 0x03, 0x00, 0x00, 0x02, 0x06, 0x01, 0x00, 0x04, 0x0b, 0x08, 0x00, 0x09, 0x00, 0x00, 0x00
        /*0020*/ 	.byte	0x00, 0x00, 0x00, 0x00


//--------------------- .nv.info._Z3maxPKfPf      --------------------------
	.section	.nv.info._Z3maxPKfPf,"",@"SHT_CUDA_INFO"
	.sectionflags	@""
	.align	4


	//----- nvinfo : EIATTR_CUDA_API_VERSION
	.align		4
        /*0000*/ 	.byte	0x04, 0x37
        /*0002*/ 	.short	(.L_7 - .L_6)
.L_6:
        /*0004*/ 	.word	0x00000082


	//----- nvinfo : EIATTR_KPARAM_INFO
	.align		4
.L_7:
        /*0008*/ 	.byte	0x04, 0x17
        /*000a*/ 	.short	(.L_9 - .L_8)
.L_8:
        /*000c*/ 	.word	0x00000000
        /*0010*/ 	.short	0x0001
        /*0012*/ 	.short	0x0008
        /*0014*/ 	.byte	0x00, 0xf5, 0x21, 0x00


	//----- nvinfo : EIATTR_KPARAM_INFO
	.align		4
.L_9:
        /*0018*/ 	.byte	0x04, 0x17
        /*001a*/ 	.short	(.L_11 - .L_10)
.L_10:
        /*001c*/ 	.word	0x00000000
        /*0020*/ 	.short	0x0000
        /*0022*/ 	.short	0x0000
        /*0024*/ 	.byte	0x00, 0xf5, 0x21, 0x00


	//----- nvinfo : EIATTR_SPARSE_MMA_MASK
	.align		4
.L_11:
        /*0028*/ 	.byte	0x03, 0x50
        /*002a*/ 	.short	0x0000


	//----- nvinfo : EIATTR_MAXREG_COUNT
	.align		4
        /*002c*/ 	.byte	0x03, 0x1b
        /*002e*/ 	.short	0x00ff


	//----- nvinfo : EIATTR_MERCURY_ISA_VERSION
	.align		4
        /*0030*/ 	.byte	0x03, 0x5f
        /*0032*/ 	.short	0x0101


	//----- nvinfo : EIATTR_VRC_CTA_INIT_COUNT
	.align		4
        /*0034*/ 	.byte	0x02, 0x4a
	.zero		1
	.zero		1


	//----- nvinfo : EIATTR_EXIT_INSTR_OFFSETS
	.align		4
        /*0038*/ 	.byte	0x04, 0x1c
        /*003a*/ 	.short	(.L_13 - .L_12)


	//   ....[0]....
.L_12:
        /*003c*/ 	.word	0x00000060


	//   ....[1]....
        /*0040*/ 	.word	0x00000130


	//----- nvinfo : EIATTR_MAX_THREADS
	.align		4
.L_13:
        /*0044*/ 	.byte	0x04, 0x05
        /*0046*/ 	.short	(.L_15 - .L_14)
.L_14:
        /*0048*/ 	.word	0x00000100
        /*004c*/ 	.word	0x00000001
        /*0050*/ 	.word	0x00000001


	//----- nvinfo : EIATTR_CBANK_PARAM_SIZE
	.align		4
.L_15:
        /*0054*/ 	.byte	0x03, 0x19
        /*0056*/ 	.short	0x0010


	//----- nvinfo : EIATTR_PARAM_CBANK
	.align		4
        /*0058*/ 	.byte	0x04, 0x0a
        /*005a*/ 	.short	(.L_17 - .L_16)
	.align		4
.L_16:
        /*005c*/ 	.word	index@(.nv.constant0._Z3maxPKfPf)
        /*0060*/ 	.short	0x0380
        /*0062*/ 	.short	0x0010


	//----- nvinfo : EIATTR_SW_WAR
	.align		4
.L_17:
        /*0064*/ 	.byte	0x04, 0x36
        /*0066*/ 	.short	(.L_19 - .L_18)
.L_18:
        /*0068*/ 	.word	0x00000008
.L_19:


//--------------------- .nv.callgraph             --------------------------
	.section	.nv.callgraph,"",@"SHT_CUDA_CALLGRAPH"
	.align	4
	.sectionentsize	8
	.align		4
        /*0000*/ 	.word	0x00000000
	.align		4
        /*0004*/ 	.word	0xffffffff
	.align		4
        /*0008*/ 	.word	0x00000000
	.align		4
        /*000c*/ 	.word	0xfffffffe
	.align		4
        /*0010*/ 	.word	0x00000000
	.align		4
        /*0014*/ 	.word	0xfffffffd
	.align		4
        /*0018*/ 	.word	0x00000000
	.align		4
        /*001c*/ 	.word	0xfffffffc


//--------------------- .text._Z3maxPKfPf         --------------------------
	.section	.text._Z3maxPKfPf,"ax",@progbits
	.align	128
        .global         _Z3maxPKfPf
        .type           _Z3maxPKfPf,@function
        .size           _Z3maxPKfPf,(.L_x_1 - _Z3maxPKfPf)
        .other          _Z3maxPKfPf,@"STO_CUDA_ENTRY STV_DEFAULT"
_Z3maxPKfPf:
.text._Z3maxPKfPf:
[----:B------:R-:W-:Y:S01]  /*0000*/  LDC R1, c[0x0][0x37c] ;  /* 0x0000df00ff017b82 */ /* 0x000fe20000000800 */
[----:B------:R-:W0:Y:S07]  /*0010*/  S2R R0, SR_TID.X ;  /* 0x0000000000007919 */ /* 0x000e2e0000002100 */
[----:B------:R-:W0:Y:S08]  /*0020*/  S2UR UR4, SR_CTAID.X ;  /* 0x00000000000479c3 */ /* 0x000e300000002500 */
[----:B------:R-:W0:Y:S02]  /*0030*/  LDC R7, c[0x0][0x360] ;  /* 0x0000d800ff077b82 */ /* 0x000e240000000800 */
[----:B0-----:R-:W-:-:S05]  /*0040*/  IMAD R7, R7, UR4, R0 ;  /* 0x0000000407077c24 */ /* 0x001fca000f8e0200 */
[----:B------:R-:W-:-:S13]  /*0050*/  ISETP.GT.AND P0, PT, R7, 0x22, PT ;  /* 0x000000220700780c */ /* 0x000fda0003f04270 */
[----:B------:R-:W-:Y:S05]  /*0060*/  @P0 EXIT ;  /* 0x000000000000094d */ /* 0x000fea0003800000 */
[----:B------:R-:W0:Y:S01]  /*0070*/  LDC.64 R2, c[0x0][0x380] ;  /* 0x0000e000ff027b82 */ /* 0x000e220000000a00 */
[----:B------:R-:W1:Y:S01]  /*0080*/  LDCU.64 UR4, c[0x0][0x358] ;  /* 0x00006b00ff0477ac */ /* 0x000e620008000a00 */
[----:B------:R-:W-:-:S04]  /*0090*/  IMAD R5, R7, 0x3, RZ ;  /* 0x0000000307057824 */ /* 0x000fc800078e02ff */
[----:B0-----:R-:W-:Y:S02]  /*00a0*/  IMAD.WIDE R2, R5, 0x4, R2 ;  /* 0x0000000405027825 */ /* 0x001fe400078e0202 */
[----:B------:R-:W0:Y:S03]  /*00b0*/  LDC.64 R4, c[0x0][0x388] ;  /* 0x0000e200ff047b82 */ /* 0x000e260000000a00 */
[----:B-1----:R-:W2:Y:S04]  /*00c0*/  LDG.E.CONSTANT R0, desc[UR4][R2.64] ;  /* 0x0000000402007981 */ /* 0x002ea8000c1e9900 */
[----:B------:R-:W2:Y:S04]  /*00d0*/  LDG.E.CONSTANT R9, desc[UR4][R2.64+0x4] ;  /* 0x0000040402097981 */ /* 0x000ea8000c1e9900 */
[----:B------:R-:W3:Y:S01]  /*00e0*/  LDG.E.CONSTANT R11, desc[UR4][R2.64+0x8] ;  /* 0x00000804020b7981 */ /* 0x000ee2000c1e9900 */
[----:B0-----:R-:W-:Y:S01]  /*00f0*/  IMAD.WIDE R4, R7, 0x4, R4 ;  /* 0x0000000407047825 */ /* 0x001fe200078e0204 */
[----:B--2---:R-:W-:-:S04]  /*0100*/  FMNMX3 R0, R0, -3.40282346638528859812e+38, R9, !PT ;  /* 0xff7fffff00007876 */ /* 0x004fc80007800009 */
[----:B---3--:R-:W-:-:S05]  /*0110*/  FMNMX R11, R0, R11, !PT ;  /* 0x0000000b000b7209 */ /* 0x008fca0007800000 */
[----:B------:R-:W-:Y:S01]  /*0120*/  STG.E desc[UR4][R4.64], R11 ;  /* 0x0000000b04007986 */ /* 0x000fe2000c101904 */
[----:B------:R-:W-:Y:S05]  /*0130*/  EXIT ;  /* 0x000000000000794d */ /* 0x000fea0003800000 */
.L_x_0:
[----:B------:R-:W-:-:S00]  /*0140*/  BRA `(.L_x_0) ;  /* 0xfffffffc00fc7947 */ /* 0x000fc0000383ffff */
[----:B------:R-:W-:-:S00]  /*0150*/  NOP ;  /* 0x0000000000007918 */ /* 0x000fc00000000000 */
        /* <DEDUP_REMOVED lines=10> */
.L_x_1:


//--------------------- .nv.shared.reserved.0     --------------------------
	.section	.nv.shared.reserved.0,"aw",@nobits
	.weak		__nv_reservedSMEM_offset_0_alias
	.size		__nv_reservedSMEM_offset_0_alias, 0, 64
	.other		__nv_reservedSMEM_offset_0_alias,@"STO_CUDA_RESERVED_SHARED STV_DEFAULT"
__nv_reservedSMEM_offset_0_alias:
	.zero		0
	.zero		64


//--------------------- .nv.constant0._Z3maxPKfPf --------------------------
	.section	.nv.constant0._Z3maxPKfPf,"a",@progbits
	.sectionflags	@""
	.align	4
.nv.constant0._Z3maxPKfPf:
	.zero		912


//--------------------- SYMBOLS --------------------------

	.type		.nv.reservedSmem.offset0,@object
	.size		.nv.reservedSmem.offset0,0x4
